//
// Generated by NVIDIA NVVM Compiler
//
// Compiler Build ID: CL-36424714
// Cuda compilation tools, release 13.0, V13.0.88
// Based on NVVM 20.0.0
//

.version 9.0
.target sm_100
.address_size 64

	// .globl	_Z5m_addPfS_S_

.visible .entry _Z5m_addPfS_S_(
	.param .u64 .ptr .align 1 _Z5m_addPfS_S__param_0,
	.param .u64 .ptr .align 1 _Z5m_addPfS_S__param_1,
	.param .u64 .ptr .align 1 _Z5m_addPfS_S__param_2
)
{
	.reg .pred 	%p<4>;
	.reg .b32 	%r<11>;
	.reg .b32 	%f<4>;
	.reg .b64 	%rd<11>;

	ld.param.u64 	%rd1, [_Z5m_addPfS_S__param_0];
	ld.param.u64 	%rd2, [_Z5m_addPfS_S__param_1];
	ld.param.u64 	%rd3, [_Z5m_addPfS_S__param_2];
	mov.u32 	%r3, %ctaid.y;
	mov.u32 	%r4, %ntid.y;
	mov.u32 	%r5, %tid.y;
	mad.lo.s32 	%r1, %r3, %r4, %r5;
	mov.u32 	%r6, %ctaid.x;
	mov.u32 	%r7, %ntid.x;
	mov.u32 	%r8, %tid.x;
	mad.lo.s32 	%r2, %r6, %r7, %r8;
	setp.gt.u32 	%p1, %r1, 8191;
	setp.gt.s32 	%p2, %r2, 4095;
	or.pred  	%p3, %p1, %p2;
	@%p3 bra 	$L__BB0_2;
	cvta.to.global.u64 	%rd4, %rd1;
	cvta.to.global.u64 	%rd5, %rd2;
	cvta.to.global.u64 	%rd6, %rd3;
	shl.b32 	%r9, %r1, 12;
	add.s32 	%r10, %r9, %r2;
	mul.wide.s32 	%rd7, %r10, 4;
	add.s64 	%rd8, %rd4, %rd7;
	ld.global.f32 	%f1, [%rd8];
	add.s64 	%rd9, %rd5, %rd7;
	ld.global.f32 	%f2, [%rd9];
	add.f32 	%f3, %f1, %f2;
	add.s64 	%rd10, %rd6, %rd7;
	st.global.f32 	[%rd10], %f3;
$L__BB0_2:
	ret;

}


// ===== COMPILED SASS (sm_100) =====

	.target	sm_100

	.elftype	@"ET_EXEC"


//--------------------- .note.nv.tkinfo           --------------------------
	.section	.note.nv.tkinfo,"",@"SHT_NOTE"
	.sectionflags	@"SHF_NOTE_NV_TKINFO"
	.tkinfo
        /*0018*/ 	.word	0x00000002
        /*0030*/ 	.string	""
        /*0030*/ 	.string	"ptxas"
        /*0030*/ 	.string	"Cuda compilation tools, release 13.0, V13.0.88"
        /*0030*/ 	.string	"Build cuda_13.0.r13.0/compiler.36424714_0"
        /*0030*/ 	.string	"-arch sm_100 -m 64 "



//--------------------- .note.nv.cuinfo           --------------------------
	.section	.note.nv.cuinfo,"",@"SHT_NOTE"
	.sectionflags	@"SHF_NOTE_NV_CUINFO"
        /*0018*/ 	.short	0x0002
        /*001a*/ 	.short	0x0064
        /*001c*/ 	.short	0x0082
	.zero		2


//--------------------- .nv.info                  --------------------------
	.section	.nv.info,"",@"SHT_CUDA_INFO"
	.align	4


	//----- nvinfo : EIATTR_REGCOUNT
	.align		4
        /*0000*/ 	.byte	0x04, 0x2f
        /*0002*/ 	.short	(.L_1 - .L_0)
	.align		4
.L_0:
        /*0004*/ 	.word	index@(_Z5m_addPfS_S_)
        /*0008*/ 	.word	0x0000000c


	//----- nvinfo : EIATTR_FRAME_SIZE
	.align		4
.L_1:
        /*000c*/ 	.byte	0x04, 0x11
        /*000e*/ 	.short	(.L_3 - .L_2)
	.align		4
.L_2:
        /*0010*/ 	.word	index@(_Z5m_addPfS_S_)
        /*0014*/ 	.word	0x00000000


	//----- nvinfo : EIATTR_MIN_STACK_SIZE
	.align		4
.L_3:
        /*0018*/ 	.byte	0x04, 0x12
        /*001a*/ 	.short	(.L_5 - .L_4)
	.align		4
.L_4:
        /*001c*/ 	.word	index@(_Z5m_addPfS_S_)
        /*0020*/ 	.word	0x00000000
.L_5:


//--------------------- .nv.compat                --------------------------
	.section	.nv.compat,"",@"SHT_CUDA_COMPAT_INFO"
	.align	4
        /*0000*/ 	.byte	0x02, 0x09, 0x00, 0x00, 0x02, 0x02, 0x01, 0x00, 0x02, 0x05, 0x05, 0x00, 0x03, 0x07, 0x01, 0x01
        /*0010*/ 	.byte	0x02, 0x03, 0x00, 0x00, 0x02, 0x06, 0x01, 0x00, 0x04, 0x0b, 0x08, 0x00, 0x09, 0x00, 0x00, 0x00
        /*0020*/ 	.byte	0x00, 0x00, 0x00, 0x00


//--------------------- .nv.info._Z5m_addPfS_S_   --------------------------
	.section	.nv.info._Z5m_addPfS_S_,"",@"SHT_CUDA_INFO"
	.sectionflags	@""
	.align	4


	//----- nvinfo : EIATTR_CUDA_API_VERSION
	.align		4
        /*0000*/ 	.byte	0x04, 0x37
        /*0002*/ 	.short	(.L_7 - .L_6)
.L_6:
        /*0004*/ 	.word	0x00000082


	//----- nvinfo : EIATTR_KPARAM_INFO
	.align		4
.L_7:
        /*0008*/ 	.byte	0x04, 0x17
        /*000a*/ 	.short	(.L_9 - .L_8)
.L_8:
        /*000c*/ 	.word	0x00000000
        /*0010*/ 	.short	0x0002
        /*0012*/ 	.short	0x0010
        /*0014*/ 	.byte	0x00, 0xf5, 0x21, 0x00


	//----- nvinfo : EIATTR_KPARAM_INFO
	.align		4
.L_9:
        /*0018*/ 	.byte	0x04, 0x17
        /*001a*/ 	.short	(.L_11 - .L_10)
.L_10:
        /*001c*/ 	.word	0x00000000
        /*0020*/ 	.short	0x0001
        /*0022*/ 	.short	0x0008
        /*0024*/ 	.byte	0x00, 0xf5, 0x21, 0x00


	//----- nvinfo : EIATTR_KPARAM_INFO
	.align		4
.L_11:
        /*0028*/ 	.byte	0x04, 0x17
        /*002a*/ 	.short	(.L_13 - .L_12)
.L_12:
        /*002c*/ 	.word	0x00000000
        /*0030*/ 	.short	0x0000
        /*0032*/ 	.short	0x0000
        /*0034*/ 	.byte	0x00, 0xf5, 0x21, 0x00


	//----- nvinfo : EIATTR_SPARSE_MMA_MASK
	.align		4
.L_13:
        /*0038*/ 	.byte	0x03, 0x50
        /*003a*/ 	.short	0x0000


	//----- nvinfo : EIATTR_MAXREG_COUNT
	.align		4
        /*003c*/ 	.byte	0x03, 0x1b
        /*003e*/ 	.short	0x00ff


	//----- nvinfo : EIATTR_MERCURY_ISA_VERSION
	.align		4
        /*0040*/ 	.byte	0x03, 0x5f
        /*0042*/ 	.short	0x0101


	//----- nvinfo : EIATTR_VRC_CTA_INIT_COUNT
	.align		4
        /*0044*/ 	.byte	0x02, 0x4a
	.zero		1
	.zero		1


	//----- nvinfo : EIATTR_EXIT_INSTR_OFFSETS
	.align		4
        /*0048*/ 	.byte	0x04, 0x1c
        /*004a*/ 	.short	(.L_15 - .L_14)


	//   ....[0]....
.L_14:
        /*004c*/ 	.word	0x000000b0


	//   ....[1]....
        /*0050*/ 	.word	0x00000180


	//----- nvinfo : EIATTR_CBANK_PARAM_SIZE
	.align		4
.L_15:
        /*0054*/ 	.byte	0x03, 0x19
        /*0056*/ 	.short	0x0018


	//----- nvinfo : EIATTR_PARAM_CBANK
	.align		4
        /*0058*/ 	.byte	0x04, 0x0a
        /*005a*/ 	.short	(.L_17 - .L_16)
	.align		4
.L_16:
        /*005c*/ 	.word	index@(.nv.constant0._Z5m_addPfS_S_)
        /*0060*/ 	.short	0x0380
        /*0062*/ 	.short	0x0018


	//----- nvinfo : EIATTR_SW_WAR
	.align		4
.L_17:
        /*0064*/ 	.byte	0x04, 0x36
        /*0066*/ 	.short	(.L_19 - .L_18)
.L_18:
        /*0068*/ 	.word	0x00000008
.L_19:


//--------------------- .nv.callgraph             --------------------------
	.section	.nv.callgraph,"",@"SHT_CUDA_CALLGRAPH"
	.align	4
	.sectionentsize	8
	.align		4
        /*0000*/ 	.word	0x00000000
	.align		4
        /*0004*/ 	.word	0xffffffff
	.align		4
        /*0008*/ 	.word	0x00000000
	.align		4
        /*000c*/ 	.word	0xfffffffe
	.align		4
        /*0010*/ 	.word	0x00000000
	.align		4
        /*0014*/ 	.word	0xfffffffd
	.align		4
        /*0018*/ 	.word	0x00000000
	.align		4
        /*001c*/ 	.word	0xfffffffc


//--------------------- .text._Z5m_addPfS_S_      --------------------------
	.section	.text._Z5m_addPfS_S_,"ax",@progbits
	.align	128
        .global         _Z5m_addPfS_S_
        .type           _Z5m_addPfS_S_,@function
        .size           _Z5m_addPfS_S_,(.L_x_1 - _Z5m_addPfS_S_)
        .other          _Z5m_addPfS_S_,@"STO_CUDA_ENTRY STV_DEFAULT"
_Z5m_addPfS_S_:
.text._Z5m_addPfS_S_:
[----:B------:R-:W-:Y:S01]  /*0000*/  LDC R1, c[0x0][0x37c] ;  /* 0x0000df00ff017b82 */ /* 0x000fe20000000800 */
[----:B------:R-:W0:Y:S07]  /*0010*/  S2R R2, SR_TID.X ;  /* 0x0000000000027919 */ /* 0x000e2e0000002100 */
[----:B------:R-:W1:Y:S01]  /*0020*/  LDC R0, c[0x0][0x364] ;  /* 0x0000d900ff007b82 */ /* 0x000e620000000800 */
[----:B------:R-:W1:Y:S07]  /*0030*/  S2R R3, SR_TID.Y ;  /* 0x0000000000037919 */ /* 0x000e6e0000002200 */
[----:B------:R-:W0:Y:S08]  /*0040*/  S2UR UR5, SR_CTAID.X ;  /* 0x00000000000579c3 */ /* 0x000e300000002500 */
[----:B------:R-:W0:Y:S08]  /*0050*/  LDC R7, c[0x0][0x360] ;  /* 0x0000d800ff077b82 */ /* 0x000e300000000800 */
[----:B------:R-:W1:Y:S01]  /*0060*/  S2UR UR4, SR_CTAID.Y ;  /* 0x00000000000479c3 */ /* 0x000e620000002600 */
[----:B0-----:R-:W-:-:S05]  /*0070*/  IMAD R7, R7, UR5, R2 ;  /* 0x0000000507077c24 */ /* 0x001fca000f8e0202 */
[----:B------:R-:W-:Y:S01]  /*0080*/  ISETP.GT.AND P0, PT, R7, 0xfff, PT ;  /* 0x00000fff0700780c */ /* 0x000fe20003f04270 */
[----:B-1----:R-:W-:-:S05]  /*0090*/  IMAD R0, R0, UR4, R3 ;  /* 0x0000000400007c24 */ /* 0x002fca000f8e0203 */
[----:B------:R-:W-:-:S13]  /*00a0*/  ISETP.GT.U32.OR P0, PT, R0, 0x1fff, P0 ;  /* 0x00001fff0000780c */ /* 0x000fda0000704470 */
[----:B------:R-:W-:Y:S05]  /*00b0*/  @P0 EXIT ;  /* 0x000000000000094d */ /* 0x000fea0003800000 */
[----:B------:R-:W0:Y:S01]  /*00c0*/  LDC.64 R2, c[0x0][0x380] ;  /* 0x0000e000ff027b82 */ /* 0x000e220000000a00 */
[----:B------:R-:W1:Y:S01]  /*00d0*/  LDCU.64 UR4, c[0x0][0x358] ;  /* 0x00006b00ff0477ac */ /* 0x000e620008000a00 */
[----:B------:R-:W-:-:S06]  /*00e0*/  LEA R9, R0, R7, 0xc ;  /* 0x0000000700097211 */ /* 0x000fcc00078e60ff */
[----:B------:R-:W2:Y:S08]  /*00f0*/  LDC.64 R4, c[0x0][0x388] ;  /* 0x0000e200ff047b82 */ /* 0x000eb00000000a00 */
[----:B------:R-:W3:Y:S01]  /*0100*/  LDC.64 R6, c[0x0][0x390] ;  /* 0x0000e400ff067b82 */ /* 0x000ee20000000a00 */
[----:B0-----:R-:W-:-:S06]  /*0110*/  IMAD.WIDE R2, R9, 0x4, R2 ;  /* 0x0000000409027825 */ /* 0x001fcc00078e0202 */
[----:B-1----:R-:W4:Y:S01]  /*0120*/  LDG.E R2, desc[UR4][R2.64] ;  /* 0x0000000402027981 */ /* 0x002f22000c1e1900 */
[----:B--2---:R-:W-:-:S06]  /*0130*/  IMAD.WIDE R4, R9, 0x4, R4 ;  /* 0x0000000409047825 */ /* 0x004fcc00078e0204 */
[----:B------:R-:W4:Y:S01]  /*0140*/  LDG.E R5, desc[UR4][R4.64] ;  /* 0x0000000404057981 */ /* 0x000f22000c1e1900 */
[----:B---3--:R-:W-:-:S04]  /*0150*/  IMAD.WIDE R6, R9, 0x4, R6 ;  /* 0x0000000409067825 */ /* 0x008fc800078e0206 */
[----:B----4-:R-:W-:-:S05]  /*0160*/  FADD R9, R2, R5 ;  /* 0x0000000502097221 */ /* 0x010fca0000000000 */
[----:B------:R-:W-:Y:S01]  /*0170*/  STG.E desc[UR4][R6.64], R9 ;  /* 0x0000000906007986 */ /* 0x000fe2000c101904 */
[----:B------:R-:W-:Y:S05]  /*0180*/  EXIT ;  /* 0x000000000000794d */ /* 0x000fea0003800000 */
.L_x_0:
[----:B------:R-:W-:-:S00]  /*0190*/  BRA `(.L_x_0) ;  /* 0xfffffffc00fc7947 */ /* 0x000fc0000383ffff */
[----:B------:R-:W-:-:S00]  /*01a0*/  NOP ;  /* 0x0000000000007918 */ /* 0x000fc00000000000 */
        /* <DEDUP_REMOVED lines=13> */
.L_x_1:


//--------------------- .nv.shared.reserved.0     --------------------------
	.section	.nv.shared.reserved.0,"aw",@nobits
	.weak		__nv_reservedSMEM_offset_0_alias
	.size		__nv_reservedSMEM_offset_0_alias, 0, 64
	.other		__nv_reservedSMEM_offset_0_alias,@"STO_CUDA_RESERVED_SHARED STV_DEFAULT"
__nv_reservedSMEM_offset_0_alias:
	.zero		0
	.zero		64


//--------------------- .nv.constant0._Z5m_addPfS_S_ --------------------------
	.section	.nv.constant0._Z5m_addPfS_S_,"a",@progbits
	.sectionflags	@""
	.align	4
.nv.constant0._Z5m_addPfS_S_:
	.zero		920


//--------------------- SYMBOLS --------------------------

	.type		.nv.reservedSmem.offset0,@object
	.size		.nv.reservedSmem.offset0,0x4
